	.headerflags	@"EF_CUDA_TEXMODE_UNIFIED EF_CUDA_64BIT_ADDRESS EF_CUDA_ACCELERATORS EF_CUDA_SM90 EF_CUDA_VIRTUAL_SM(EF_CUDA_SM90)"
	.elftype	@"ET_EXEC"


//--------------------- .nv.info                  --------------------------
	.section	.nv.info,"",@"SHT_CUDA_INFO"
	.align	4


	//----- nvinfo : EIATTR_REGCOUNT
	.align		4
        /*0000*/ 	.byte	0x04, 0x2f
        /*0002*/ 	.short	(.L_1 - .L_0)
	.align		4
.L_0:
        /*0004*/ 	.word	index@(triton_poi_fused__unsafe_index_add_38)
        /*0008*/ 	.word	0x00000010


	//----- nvinfo : EIATTR_MIN_STACK_SIZE
	.align		4
.L_1:
        /*000c*/ 	.byte	0x04, 0x12
        /*000e*/ 	.short	(.L_3 - .L_2)
	.align		4
.L_2:
        /*0010*/ 	.word	index@(triton_poi_fused__unsafe_index_add_38)
        /*0014*/ 	.word	0x00000000


	//----- nvinfo : EIATTR_FRAME_SIZE
	.align		4
.L_3:
        /*0018*/ 	.byte	0x04, 0x11
        /*001a*/ 	.short	(.L_5 - .L_4)
	.align		4
.L_4:
        /*001c*/ 	.word	index@(triton_poi_fused__unsafe_index_add_38)
        /*0020*/ 	.word	0x00000000


	//----- nvinfo : EIATTR_MIN_STACK_SIZE
	.align		4
.L_5:
        /*0024*/ 	.byte	0x04, 0x12
        /*0026*/ 	.short	(.L_7 - .L_6)
	.align		4
.L_6:
        /*0028*/ 	.word	index@(triton_poi_fused__unsafe_index_add_38)
        /*002c*/ 	.word	0x00000000
.L_7:


//--------------------- .nv.info.triton_poi_fused__unsafe_index_add_38 --------------------------
	.section	.nv.info.triton_poi_fused__unsafe_index_add_38,"",@"SHT_CUDA_INFO"
	.sectionflags	@""
	.align	4


	//----- nvinfo : EIATTR_CUDA_API_VERSION
	.align		4
        /*0000*/ 	.byte	0x04, 0x37
        /*0002*/ 	.short	(.L_9 - .L_8)
.L_8:
        /*0004*/ 	.word	0x0000007c


	//----- nvinfo : EIATTR_KPARAM_INFO
	.align		4
.L_9:
        /*0008*/ 	.byte	0x04, 0x17
        /*000a*/ 	.short	(.L_11 - .L_10)
.L_10:
        /*000c*/ 	.word	0x00000000
        /*0010*/ 	.short	0x0004
        /*0012*/ 	.short	0x0020
        /*0014*/ 	.byte	0x00, 0xf0, 0x11, 0x00


	//----- nvinfo : EIATTR_KPARAM_INFO
	.align		4
.L_11:
        /*0018*/ 	.byte	0x04, 0x17
        /*001a*/ 	.short	(.L_13 - .L_12)
.L_12:
        /*001c*/ 	.word	0x00000000
        /*0020*/ 	.short	0x0003
        /*0022*/ 	.short	0x0018
        /*0024*/ 	.byte	0x00, 0xf4, 0x21, 0x00


	//----- nvinfo : EIATTR_KPARAM_INFO
	.align		4
.L_13:
        /*0028*/ 	.byte	0x04, 0x17
        /*002a*/ 	.short	(.L_15 - .L_14)
.L_14:
        /*002c*/ 	.word	0x00000000
        /*0030*/ 	.short	0x0002
        /*0032*/ 	.short	0x0010
        /*0034*/ 	.byte	0x00, 0xf4, 0x21, 0x00


	//----- nvinfo : EIATTR_KPARAM_INFO
	.align		4
.L_15:
        /*0038*/ 	.byte	0x04, 0x17
        /*003a*/ 	.short	(.L_17 - .L_16)
.L_16:
        /*003c*/ 	.word	0x00000000
        /*0040*/ 	.short	0x0001
        /*0042*/ 	.short	0x0008
        /*0044*/ 	.byte	0x00, 0xf4, 0x21, 0x00


	//----- nvinfo : EIATTR_KPARAM_INFO
	.align		4
.L_17:
        /*0048*/ 	.byte	0x04, 0x17
        /*004a*/ 	.short	(.L_19 - .L_18)
.L_18:
        /*004c*/ 	.word	0x00000000
        /*0050*/ 	.short	0x0000
        /*0052*/ 	.short	0x0000
        /*0054*/ 	.byte	0x00, 0xf4, 0x21, 0x00


	//----- nvinfo : EIATTR_SPARSE_MMA_MASK
	.align		4
.L_19:
        /*0058*/ 	.byte	0x03, 0x50
        /*005a*/ 	.short	0x0000


	//----- nvinfo : EIATTR_MAXREG_COUNT
	.align		4
        /*005c*/ 	.byte	0x03, 0x1b
        /*005e*/ 	.short	0x00ff


	//----- nvinfo : EIATTR_EXIT_INSTR_OFFSETS
	.align		4
        /*0060*/ 	.byte	0x04, 0x1c
        /*0062*/ 	.short	(.L_21 - .L_20)


	//   ....[0]....
.L_20:
        /*0064*/ 	.word	0x000003f0


	//----- nvinfo : EIATTR_REQNTID
	.align		4
.L_21:
        /*0068*/ 	.byte	0x04, 0x10
        /*006a*/ 	.short	(.L_23 - .L_22)
.L_22:
        /*006c*/ 	.word	0x00000100
        /*0070*/ 	.word	0x00000001
        /*0074*/ 	.word	0x00000001


	//----- nvinfo : EIATTR_CBANK_PARAM_SIZE
	.align		4
.L_23:
        /*0078*/ 	.byte	0x03, 0x19
        /*007a*/ 	.short	0x0024


	//----- nvinfo : EIATTR_PARAM_CBANK
	.align		4
        /*007c*/ 	.byte	0x04, 0x0a
        /*007e*/ 	.short	(.L_25 - .L_24)
	.align		4
.L_24:
        /*0080*/ 	.word	index@(.nv.constant0.triton_poi_fused__unsafe_index_add_38)
        /*0084*/ 	.short	0x0210
        /*0086*/ 	.short	0x0024


	//----- nvinfo : EIATTR_SW_WAR
	.align		4
.L_25:
        /*0088*/ 	.byte	0x04, 0x36
        /*008a*/ 	.short	(.L_27 - .L_26)
.L_26:
        /*008c*/ 	.word	0x00000008
.L_27:


//--------------------- .nv.callgraph             --------------------------
	.section	.nv.callgraph,"",@"SHT_CUDA_CALLGRAPH"
	.align	4
	.sectionentsize	8
	.align		4
        /*0000*/ 	.word	0x00000000
	.align		4
        /*0004*/ 	.word	0xffffffff
	.align		4
        /*0008*/ 	.word	0x00000000
	.align		4
        /*000c*/ 	.word	0xfffffffe
	.align		4
        /*0010*/ 	.word	0x00000000
	.align		4
        /*0014*/ 	.word	0xfffffffd
	.align		4
        /*0018*/ 	.word	0x00000000
	.align		4
        /*001c*/ 	.word	0xfffffffc


//--------------------- .text.triton_poi_fused__unsafe_index_add_38 --------------------------
	.section	.text.triton_poi_fused__unsafe_index_add_38,"ax",@progbits
	.align	128
        .global         triton_poi_fused__unsafe_index_add_38
        .type           triton_poi_fused__unsafe_index_add_38,@function
        .size           triton_poi_fused__unsafe_index_add_38,(.L_x_1 - triton_poi_fused__unsafe_index_add_38)
        .other          triton_poi_fused__unsafe_index_add_38,@"STO_CUDA_ENTRY STV_DEFAULT"
triton_poi_fused__unsafe_index_add_38:
.text.triton_poi_fused__unsafe_index_add_38:
[----:B------:R-:W-:Y:S01]  /*0000*/  LDC R1, c[0x0][0x28] ;  /* 0x00000a00ff017b82 */ /* 0x000fe20000000800 */
[----:B------:R-:W1:Y:S07]  /*0010*/  S2R R0, SR_TID.X ;  /* 0x0000000000007919 */ /* 0x000e6e0000002100 */
[----:B------:R-:W2:Y:S01]  /*0020*/  LDC.64 R4, c[0x0][0x210] ;  /* 0x00008400ff047b82 */ /* 0x000ea20000000a00 */
[----:B------:R-:W-:Y:S01]  /*0030*/  ULDC.64 UR4, c[0x0][0x208] ;  /* 0x0000820000047ab9 */ /* 0x000fe20000000a00 */
[----:B------:R-:W-:Y:S01]  /*0040*/  ULDC.64 UR6, c[0x0][0x218] ;  /* 0x0000860000067ab9 */ /* 0x000fe20000000a00 */
[----:B------:R-:W3:Y:S01]  /*0050*/  S2R R9, SR_CTAID.X ;  /* 0x0000000000097919 */ /* 0x000ee20000002500 */
[----:B------:R-:W-:Y:S01]  /*0060*/  ULDC.64 UR8, c[0x0][0x220] ;  /* 0x0000880000087ab9 */ /* 0x000fe20000000a00 */
[----:B-1----:R-:W-:-:S05]  /*0070*/  IMAD.SHL.U32 R0, R0, 0x2, RZ ;  /* 0x0000000200007824 */ /* 0x002fca00078e00ff */
[----:B------:R-:W-:-:S05]  /*0080*/  LOP3.LUT R0, R0, 0x1fe, RZ, 0xc0, !PT ;  /* 0x000001fe00007812 */ /* 0x000fca00078ec0ff */
[----:B---3--:R-:W-:-:S05]  /*0090*/  IMAD R0, R9, 0x200, R0 ;  /* 0x0000020009007824 */ /* 0x008fca00078e0200 */
[----:B------:R-:W-:-:S04]  /*00a0*/  SHF.R.S32.HI R3, RZ, 0x1f, R0 ;  /* 0x0000001fff037819 */ /* 0x000fc80000011400 */
[----:B------:R-:W-:-:S04]  /*00b0*/  LEA.HI R6, R3, R0, RZ, 0x5 ;  /* 0x0000000003067211 */ /* 0x000fc800078f28ff */
[----:B------:R-:W-:Y:S02]  /*00c0*/  SHF.R.S32.HI R2, RZ, 0x5, R6 ;  /* 0x00000005ff027819 */ /* 0x000fe40000011406 */
[----:B------:R-:W-:Y:S02]  /*00d0*/  LOP3.LUT R7, R6, 0xffffffe0, RZ, 0xc0, !PT ;  /* 0xffffffe006077812 */ /* 0x000fe400078ec0ff */
[----:B------:R-:W-:-:S04]  /*00e0*/  LEA.HI R3, R2, R2, RZ, 0x5 ;  /* 0x0000000202037211 */ /* 0x000fc800078f28ff */
[----:B------:R-:W-:-:S05]  /*00f0*/  LOP3.LUT R3, R3, 0xffffffe0, RZ, 0xc0, !PT ;  /* 0xffffffe003037812 */ /* 0x000fca00078ec0ff */
[----:B------:R-:W-:-:S04]  /*0100*/  IMAD.IADD R3, R2, 0x1, -R3 ;  /* 0x0000000102037824 */ /* 0x000fc800078e0a03 */
[----:B--2---:R-:W-:-:S04]  /*0110*/  IMAD.WIDE R2, R3, 0x8, R4 ;  /* 0x0000000803027825 */ /* 0x004fc800078e0204 */
[----:B------:R-:W-:Y:S02]  /*0120*/  IMAD.IADD R7, R0, 0x1, -R7 ;  /* 0x0000000100077824 */ /* 0x000fe400078e0a07 */
[----:B------:R-:W2:Y:S02]  /*0130*/  LDG.E.EL.64 R2, desc[UR4][R2.64] ;  /* 0x0000000402027981 */ /* 0x000ea4000c2e1b00 */
[----:B------:R-:W-:-:S06]  /*0140*/  IMAD.WIDE R4, R7, 0x8, R4 ;  /* 0x0000000807047825 */ /* 0x000fcc00078e0204 */
[----:B------:R-:W3:Y:S01]  /*0150*/  LDG.E.EL.128 R4, desc[UR4][R4.64] ;  /* 0x0000000404047981 */ /* 0x000ee2000c2e1d00 */
[----:B------:R-:W-:-:S04]  /*0160*/  SHF.R.S32.HI R9, RZ, 0x16, R9 ;  /* 0x00000016ff097819 */ /* 0x000fc80000011409 */
[----:B------:R-:W-:-:S04]  /*0170*/  SGXT R9, R9, 0x1 ;  /* 0x000000010909781a */ /* 0x000fc80000000200 */
[----:B------:R-:W-:-:S04]  /*0180*/  LEA.HI R9, R9, R0, RZ, 0xa ;  /* 0x0000000009097211 */ /* 0x000fc800078f50ff */
[----:B------:R-:W-:-:S05]  /*0190*/  SHF.R.S32.HI R9, RZ, 0xa, R9 ;  /* 0x0000000aff097819 */ /* 0x000fca0000011409 */
[----:B------:R-:W-:Y:S01]  /*01a0*/  IMAD.SHL.U32 R9, R9, 0x100, RZ ;  /* 0x0000010009097824 */ /* 0x000fe200078e00ff */
[----:B--2---:R-:W-:-:S04]  /*01b0*/  SHF.R.U32.HI R11, RZ, 0x1b, R3 ;  /* 0x0000001bff0b7819 */ /* 0x004fc80000011603 */
[----:B------:R-:W-:-:S04]  /*01c0*/  LOP3.LUT R11, R11, 0x10, RZ, 0xc0, !PT ;  /* 0x000000100b0b7812 */ /* 0x000fc800078ec0ff */
[----:B------:R-:W-:Y:S02]  /*01d0*/  IADD3 R11, P0, R2, R11, RZ ;  /* 0x0000000b020b7210 */ /* 0x000fe40007f1e0ff */
[----:B---3--:R-:W-:Y:S02]  /*01e0*/  SHF.R.U32.HI R10, RZ, 0x1b, R5 ;  /* 0x0000001bff0a7819 */ /* 0x008fe40000011605 */
[----:B------:R-:W-:Y:S01]  /*01f0*/  SHF.R.S32.HI R2, RZ, 0x1f, R9 ;  /* 0x0000001fff027819 */ /* 0x000fe20000011409 */
[----:B------:R-:W-:Y:S01]  /*0200*/  IMAD.X R12, RZ, RZ, R3, P0 ;  /* 0x000000ffff0c7224 */ /* 0x000fe200000e0603 */
[----:B------:R-:W-:Y:S02]  /*0210*/  LEA R9, P0, R11, R9, 0x4 ;  /* 0x000000090b097211 */ /* 0x000fe400078020ff */
[----:B------:R-:W-:Y:S02]  /*0220*/  SHF.R.U32.HI R8, RZ, 0x1b, R7 ;  /* 0x0000001bff087819 */ /* 0x000fe40000011607 */
[----:B------:R-:W-:-:S02]  /*0230*/  LOP3.LUT R3, R10, 0x10, RZ, 0xc0, !PT ;  /* 0x000000100a037812 */ /* 0x000fc400078ec0ff */
[----:B------:R-:W-:Y:S02]  /*0240*/  LEA.HI.X R11, R11, R2, R12, 0x4, P0 ;  /* 0x000000020b0b7211 */ /* 0x000fe400000f240c */
[----:B------:R-:W-:Y:S02]  /*0250*/  LOP3.LUT R8, R8, 0x10, RZ, 0xc0, !PT ;  /* 0x0000001008087812 */ /* 0x000fe400078ec0ff */
[-C--:B------:R-:W-:Y:S02]  /*0260*/  IADD3 R3, P0, P1, R3, R9.reuse, R4 ;  /* 0x0000000903037210 */ /* 0x080fe4000791e004 */
[----:B------:R-:W-:Y:S02]  /*0270*/  IADD3 R2, P2, P3, R8, R9, R6 ;  /* 0x0000000908027210 */ /* 0x000fe40007b5e006 */
[-C--:B------:R-:W-:Y:S01]  /*0280*/  IADD3.X R4, RZ, R11.reuse, R5, P0, P1 ;  /* 0x0000000bff047210 */ /* 0x080fe200007e2405 */
[C---:B------:R-:W-:Y:S01]  /*0290*/  IMAD.SHL.U32 R8, R3.reuse, 0x4, RZ ;  /* 0x0000000403087824 */ /* 0x040fe200078e00ff */
[----:B------:R-:W-:Y:S01]  /*02a0*/  IADD3.X R7, RZ, R11, R7, P2, P3 ;  /* 0x0000000bff077210 */ /* 0x000fe200017e6407 */
[----:B------:R-:W-:Y:S01]  /*02b0*/  IMAD.SHL.U32 R10, R2, 0x4, RZ ;  /* 0x00000004020a7824 */ /* 0x000fe200078e00ff */
[----:B------:R-:W-:-:S02]  /*02c0*/  SHF.L.U64.HI R3, R3, 0x2, R4 ;  /* 0x0000000203037819 */ /* 0x000fc40000010204 */
[----:B------:R-:W-:Y:S02]  /*02d0*/  IADD3 R4, P0, R8, UR6, RZ ;  /* 0x0000000608047c10 */ /* 0x000fe4000ff1e0ff */
[----:B------:R-:W-:Y:S02]  /*02e0*/  IADD3 R6, P1, R10, UR6, RZ ;  /* 0x000000060a067c10 */ /* 0x000fe4000ff3e0ff */
[----:B------:R-:W-:Y:S02]  /*02f0*/  IADD3.X R5, R3, UR7, RZ, P0, !PT ;  /* 0x0000000703057c10 */ /* 0x000fe400087fe4ff */
[----:B------:R-:W-:Y:S02]  /*0300*/  SHF.L.U64.HI R2, R2, 0x2, R7 ;  /* 0x0000000202027819 */ /* 0x000fe40000010207 */
[----:B------:R-:W-:Y:S01]  /*0310*/  IADD3 R8, P2, R8, UR8, RZ ;  /* 0x0000000808087c10 */ /* 0x000fe2000ff5e0ff */
[----:B------:R-:W2:Y:S01]  /*0320*/  LDG.E.EL R4, desc[UR4][R4.64] ;  /* 0x0000000404047981 */ /* 0x000ea2000c2e1900 */
[----:B------:R-:W-:-:S02]  /*0330*/  IADD3 R10, P0, R10, UR8, RZ ;  /* 0x000000080a0a7c10 */ /* 0x000fc4000ff1e0ff */
[----:B------:R-:W-:Y:S02]  /*0340*/  IADD3.X R9, R3, UR9, RZ, P2, !PT ;  /* 0x0000000903097c10 */ /* 0x000fe400097fe4ff */
[----:B------:R-:W-:Y:S02]  /*0350*/  IADD3.X R11, R2, UR9, RZ, P0, !PT ;  /* 0x00000009020b7c10 */ /* 0x000fe400087fe4ff */
[----:B------:R-:W-:Y:S02]  /*0360*/  IADD3.X R7, R2, UR7, RZ, P1, !PT ;  /* 0x0000000702077c10 */ /* 0x000fe40008ffe4ff */
[----:B------:R-:W2:Y:S01]  /*0370*/  LDG.E.EL R9, desc[UR4][R8.64] ;  /* 0x0000000408097981 */ /* 0x000ea2000c2e1900 */
[----:B------:R-:W1:Y:S03]  /*0380*/  LDC.64 R2, c[0x0][0x228] ;  /* 0x00008a00ff027b82 */ /* 0x000e660000000a00 */
[----:B------:R-:W3:Y:S04]  /*0390*/  LDG.E.EL R6, desc[UR4][R6.64] ;  /* 0x0000000406067981 */ /* 0x000ee8000c2e1900 */
[----:B------:R-:W3:Y:S01]  /*03a0*/  LDG.E.EL R11, desc[UR4][R10.64] ;  /* 0x000000040a0b7981 */ /* 0x000ee2000c2e1900 */
[----:B-1----:R-:W-:-:S04]  /*03b0*/  IMAD.WIDE R2, R0, 0x4, R2 ;  /* 0x0000000400027825 */ /* 0x002fc800078e0202 */
[----:B--2---:R-:W-:Y:S01]  /*03c0*/  FADD R12, R4, R9 ;  /* 0x00000009040c7221 */ /* 0x004fe20000000000 */
[----:B---3--:R-:W-:-:S05]  /*03d0*/  FADD R13, R6, R11 ;  /* 0x0000000b060d7221 */ /* 0x008fca0000000000 */
[----:B------:R-:W-:Y:S01]  /*03e0*/  STG.E.64 desc[UR4][R2.64], R12 ;  /* 0x0000000c02007986 */ /* 0x000fe2000c101b04 */
[----:B------:R-:W-:Y:S05]  /*03f0*/  EXIT ;  /* 0x000000000000794d */ /* 0x000fea0003800000 */
.L_x_0:
[----:B------:R-:W-:-:S00]  /*0400*/  BRA `(.L_x_0) ;  /* 0xfffffffc00fc7947 */ /* 0x000fc0000383ffff */
[----:B------:R-:W-:-:S00]  /*0410*/  NOP ;  /* 0x0000000000007918 */ /* 0x000fc00000000000 */
        /* <DEDUP_REMOVED lines=14> */
.L_x_1:


//--------------------- .nv.constant0.triton_poi_fused__unsafe_index_add_38 --------------------------
	.section	.nv.constant0.triton_poi_fused__unsafe_index_add_38,"a",@progbits
	.sectionflags	@""
	.align	4
.nv.constant0.triton_poi_fused__unsafe_index_add_38:
	.zero		564
